//
// Generated by NVIDIA NVVM Compiler
//
// Compiler Build ID: CL-36424714
// Cuda compilation tools, release 13.0, V13.0.88
// Based on NVVM 20.0.0
//

.version 9.0
.target sm_100
.address_size 64

	// .globl	_Z9reductionPfS_

.visible .entry _Z9reductionPfS_(
	.param .u64 .ptr .align 1 _Z9reductionPfS__param_0,
	.param .u64 .ptr .align 1 _Z9reductionPfS__param_1
)
{
	.reg .pred 	%p<5>;
	.reg .b32 	%r<8>;
	.reg .b32 	%f<5>;
	.reg .b64 	%rd<11>;

	ld.param.u64 	%rd3, [_Z9reductionPfS__param_0];
	ld.param.u64 	%rd2, [_Z9reductionPfS__param_1];
	cvta.to.global.u64 	%rd4, %rd3;
	mov.u32 	%r1, %ctaid.x;
	mov.u32 	%r7, %ntid.x;
	mov.u32 	%r3, %tid.x;
	mad.lo.s32 	%r6, %r1, %r7, %r3;
	mul.wide.u32 	%rd5, %r6, 4;
	add.s64 	%rd1, %rd4, %rd5;
	setp.lt.u32 	%p1, %r7, 2;
	@%p1 bra 	$L__BB0_4;
$L__BB0_1:
	shr.u32 	%r5, %r7, 1;
	setp.ge.u32 	%p2, %r3, %r5;
	@%p2 bra 	$L__BB0_3;
	mul.wide.u32 	%rd6, %r5, 4;
	add.s64 	%rd7, %rd1, %rd6;
	ld.global.f32 	%f1, [%rd7];
	ld.global.f32 	%f2, [%rd1];
	add.f32 	%f3, %f1, %f2;
	st.global.f32 	[%rd1], %f3;
$L__BB0_3:
	bar.sync 	0;
	setp.gt.u32 	%p3, %r7, 3;
	mov.u32 	%r7, %r5;
	@%p3 bra 	$L__BB0_1;
$L__BB0_4:
	setp.ne.s32 	%p4, %r3, 0;
	@%p4 bra 	$L__BB0_6;
	ld.global.f32 	%f4, [%rd1];
	cvta.to.global.u64 	%rd8, %rd2;
	mul.wide.u32 	%rd9, %r1, 4;
	add.s64 	%rd10, %rd8, %rd9;
	st.global.f32 	[%rd10], %f4;
$L__BB0_6:
	ret;

}


// ===== COMPILED SASS (sm_100) =====

	.target	sm_100

	.elftype	@"ET_EXEC"


//--------------------- .note.nv.tkinfo           --------------------------
	.section	.note.nv.tkinfo,"",@"SHT_NOTE"
	.sectionflags	@"SHF_NOTE_NV_TKINFO"
	.tkinfo
        /*0018*/ 	.word	0x00000002
        /*0030*/ 	.string	""
        /*0030*/ 	.string	"ptxas"
        /*0030*/ 	.string	"Cuda compilation tools, release 13.0, V13.0.88"
        /*0030*/ 	.string	"Build cuda_13.0.r13.0/compiler.36424714_0"
        /*0030*/ 	.string	"-arch sm_100 -m 64 "



//--------------------- .note.nv.cuinfo           --------------------------
	.section	.note.nv.cuinfo,"",@"SHT_NOTE"
	.sectionflags	@"SHF_NOTE_NV_CUINFO"
        /*0018*/ 	.short	0x0002
        /*001a*/ 	.short	0x0064
        /*001c*/ 	.short	0x0082
	.zero		2


//--------------------- .nv.info                  --------------------------
	.section	.nv.info,"",@"SHT_CUDA_INFO"
	.align	4


	//----- nvinfo : EIATTR_REGCOUNT
	.align		4
        /*0000*/ 	.byte	0x04, 0x2f
        /*0002*/ 	.short	(.L_1 - .L_0)
	.align		4
.L_0:
        /*0004*/ 	.word	index@(_Z9reductionPfS_)
        /*0008*/ 	.word	0x0000000e


	//----- nvinfo : EIATTR_FRAME_SIZE
	.align		4
.L_1:
        /*000c*/ 	.byte	0x04, 0x11
        /*000e*/ 	.short	(.L_3 - .L_2)
	.align		4
.L_2:
        /*0010*/ 	.word	index@(_Z9reductionPfS_)
        /*0014*/ 	.word	0x00000000


	//----- nvinfo : EIATTR_MIN_STACK_SIZE
	.align		4
.L_3:
        /*0018*/ 	.byte	0x04, 0x12
        /*001a*/ 	.short	(.L_5 - .L_4)
	.align		4
.L_4:
        /*001c*/ 	.word	index@(_Z9reductionPfS_)
        /*0020*/ 	.word	0x00000000
.L_5:


//--------------------- .nv.compat                --------------------------
	.section	.nv.compat,"",@"SHT_CUDA_COMPAT_INFO"
	.align	4
        /*0000*/ 	.byte	0x02, 0x09, 0x00, 0x00, 0x02, 0x02, 0x01, 0x00, 0x02, 0x05, 0x05, 0x00, 0x03, 0x07, 0x01, 0x01
        /*0010*/ 	.byte	0x02, 0x03, 0x00, 0x00, 0x02, 0x06, 0x01, 0x00, 0x04, 0x0b, 0x08, 0x00, 0x09, 0x00, 0x00, 0x00
        /*0020*/ 	.byte	0x00, 0x00, 0x00, 0x00


//--------------------- .nv.info._Z9reductionPfS_ --------------------------
	.section	.nv.info._Z9reductionPfS_,"",@"SHT_CUDA_INFO"
	.sectionflags	@""
	.align	4


	//----- nvinfo : EIATTR_CUDA_API_VERSION
	.align		4
        /*0000*/ 	.byte	0x04, 0x37
        /*0002*/ 	.short	(.L_7 - .L_6)
.L_6:
        /*0004*/ 	.word	0x00000082


	//----- nvinfo : EIATTR_KPARAM_INFO
	.align		4
.L_7:
        /*0008*/ 	.byte	0x04, 0x17
        /*000a*/ 	.short	(.L_9 - .L_8)
.L_8:
        /*000c*/ 	.word	0x00000000
        /*0010*/ 	.short	0x0001
        /*0012*/ 	.short	0x0008
        /*0014*/ 	.byte	0x00, 0xf5, 0x21, 0x00


	//----- nvinfo : EIATTR_KPARAM_INFO
	.align		4
.L_9:
        /*0018*/ 	.byte	0x04, 0x17
        /*001a*/ 	.short	(.L_11 - .L_10)
.L_10:
        /*001c*/ 	.word	0x00000000
        /*0020*/ 	.short	0x0000
        /*0022*/ 	.short	0x0000
        /*0024*/ 	.byte	0x00, 0xf5, 0x21, 0x00


	//----- nvinfo : EIATTR_SPARSE_MMA_MASK
	.align		4
.L_11:
        /*0028*/ 	.byte	0x03, 0x50
        /*002a*/ 	.short	0x0000


	//----- nvinfo : EIATTR_MAXREG_COUNT
	.align		4
        /*002c*/ 	.byte	0x03, 0x1b
        /*002e*/ 	.short	0x00ff


	//----- nvinfo : EIATTR_NUM_BARRIERS
	.align		4
        /*0030*/ 	.byte	0x02, 0x4c
        /*0032*/ 	.byte	0x01
	.zero		1


	//----- nvinfo : EIATTR_MERCURY_ISA_VERSION
	.align		4
        /*0034*/ 	.byte	0x03, 0x5f
        /*0036*/ 	.short	0x0101


	//----- nvinfo : EIATTR_VRC_CTA_INIT_COUNT
	.align		4
        /*0038*/ 	.byte	0x02, 0x4a
	.zero		1
	.zero		1


	//----- nvinfo : EIATTR_EXIT_INSTR_OFFSETS
	.align		4
        /*003c*/ 	.byte	0x04, 0x1c
        /*003e*/ 	.short	(.L_13 - .L_12)


	//   ....[0]....
.L_12:
        /*0040*/ 	.word	0x000001a0


	//   ....[1]....
        /*0044*/ 	.word	0x000001f0


	//----- nvinfo : EIATTR_CRS_STACK_SIZE
	.align		4
.L_13:
        /*0048*/ 	.byte	0x04, 0x1e
        /*004a*/ 	.short	(.L_15 - .L_14)
.L_14:
        /*004c*/ 	.word	0x00000000


	//----- nvinfo : EIATTR_CBANK_PARAM_SIZE
	.align		4
.L_15:
        /*0050*/ 	.byte	0x03, 0x19
        /*0052*/ 	.short	0x0010


	//----- nvinfo : EIATTR_PARAM_CBANK
	.align		4
        /*0054*/ 	.byte	0x04, 0x0a
        /*0056*/ 	.short	(.L_17 - .L_16)
	.align		4
.L_16:
        /*0058*/ 	.word	index@(.nv.constant0._Z9reductionPfS_)
        /*005c*/ 	.short	0x0380
        /*005e*/ 	.short	0x0010


	//----- nvinfo : EIATTR_SW_WAR
	.align		4
.L_17:
        /*0060*/ 	.byte	0x04, 0x36
        /*0062*/ 	.short	(.L_19 - .L_18)
.L_18:
        /*0064*/ 	.word	0x00000008
.L_19:


//--------------------- .nv.callgraph             --------------------------
	.section	.nv.callgraph,"",@"SHT_CUDA_CALLGRAPH"
	.align	4
	.sectionentsize	8
	.align		4
        /*0000*/ 	.word	0x00000000
	.align		4
        /*0004*/ 	.word	0xffffffff
	.align		4
        /*0008*/ 	.word	0x00000000
	.align		4
        /*000c*/ 	.word	0xfffffffe
	.align		4
        /*0010*/ 	.word	0x00000000
	.align		4
        /*0014*/ 	.word	0xfffffffd
	.align		4
        /*0018*/ 	.word	0x00000000
	.align		4
        /*001c*/ 	.word	0xfffffffc


//--------------------- .text._Z9reductionPfS_    --------------------------
	.section	.text._Z9reductionPfS_,"ax",@progbits
	.align	128
        .global         _Z9reductionPfS_
        .type           _Z9reductionPfS_,@function
        .size           _Z9reductionPfS_,(.L_x_5 - _Z9reductionPfS_)
        .other          _Z9reductionPfS_,@"STO_CUDA_ENTRY STV_DEFAULT"
_Z9reductionPfS_:
.text._Z9reductionPfS_:
[----:B------:R-:W-:Y:S01]  /*0000*/  LDC R1, c[0x0][0x37c] ;  /* 0x0000df00ff017b82 */ /* 0x000fe20000000800 */
[----:B------:R-:W0:Y:S01]  /*0010*/  S2R R9, SR_CTAID.X ;  /* 0x0000000000097919 */ /* 0x000e220000002500 */
[----:B------:R-:W1:Y:S06]  /*0020*/  LDCU UR6, c[0x0][0x360] ;  /* 0x00006c00ff0677ac */ /* 0x000e6c0008000800 */
[----:B------:R-:W2:Y:S01]  /*0030*/  LDC.64 R2, c[0x0][0x380] ;  /* 0x0000e000ff027b82 */ /* 0x000ea20000000a00 */
[----:B------:R-:W0:Y:S01]  /*0040*/  S2R R6, SR_TID.X ;  /* 0x0000000000067919 */ /* 0x000e220000002100 */
[----:B------:R-:W3:Y:S01]  /*0050*/  LDCU.64 UR4, c[0x0][0x358] ;  /* 0x00006b00ff0477ac */ /* 0x000ee20008000a00 */
[----:B-1----:R-:W-:-:S02]  /*0060*/  UISETP.GE.U32.AND UP0, UPT, UR6, 0x2, UPT ;  /* 0x000000020600788c */ /* 0x002fc4000bf06070 */
[----:B0-----:R-:W-:-:S04]  /*0070*/  IMAD R5, R9, UR6, R6 ;  /* 0x0000000609057c24 */ /* 0x001fc8000f8e0206 */
[----:B--2---:R-:W-:-:S03]  /*0080*/  IMAD.WIDE.U32 R2, R5, 0x4, R2 ;  /* 0x0000000405027825 */ /* 0x004fc600078e0002 */
[----:B---3--:R-:W-:Y:S05]  /*0090*/  BRA.U !UP0, `(.L_x_0) ;  /* 0x00000001083c7547 */ /* 0x008fea000b800000 */
[----:B------:R-:W-:-:S07]  /*00a0*/  MOV R0, UR6 ;  /* 0x0000000600007c02 */ /* 0x000fce0008000f00 */
.L_x_3:
[----:B------:R-:W-:Y:S01]  /*00b0*/  SHF.R.U32.HI R11, RZ, 0x1, R0 ;  /* 0x00000001ff0b7819 */ /* 0x000fe20000011600 */
[----:B------:R-:W-:Y:S03]  /*00c0*/  BSSY.RECONVERGENT B0, `(.L_x_1) ;  /* 0x0000008000007945 */ /* 0x000fe60003800200 */
[----:B------:R-:W-:-:S13]  /*00d0*/  ISETP.GE.U32.AND P0, PT, R6, R11, PT ;  /* 0x0000000b0600720c */ /* 0x000fda0003f06070 */
[----:B0-----:R-:W-:Y:S05]  /*00e0*/  @P0 BRA `(.L_x_2) ;  /* 0x0000000000140947 */ /* 0x001fea0003800000 */
[----:B------:R-:W-:Y:S01]  /*00f0*/  IMAD.WIDE.U32 R4, R11, 0x4, R2 ;  /* 0x000000040b047825 */ /* 0x000fe200078e0002 */
[----:B------:R-:W2:Y:S05]  /*0100*/  LDG.E R7, desc[UR4][R2.64] ;  /* 0x0000000402077981 */ /* 0x000eaa000c1e1900 */
[----:B------:R-:W2:Y:S02]  /*0110*/  LDG.E R4, desc[UR4][R4.64] ;  /* 0x0000000404047981 */ /* 0x000ea4000c1e1900 */
[----:B--2---:R-:W-:-:S05]  /*0120*/  FADD R7, R4, R7 ;  /* 0x0000000704077221 */ /* 0x004fca0000000000 */
[----:B------:R0:W-:Y:S02]  /*0130*/  STG.E desc[UR4][R2.64], R7 ;  /* 0x0000000702007986 */ /* 0x0001e4000c101904 */
.L_x_2:
[----:B------:R-:W-:Y:S05]  /*0140*/  BSYNC.RECONVERGENT B0 ;  /* 0x0000000000007941 */ /* 0x000fea0003800200 */
.L_x_1:
[----:B------:R-:W-:Y:S01]  /*0150*/  BAR.SYNC.DEFER_BLOCKING 0x0 ;  /* 0x0000000000007b1d */ /* 0x000fe20000010000 */
[----:B------:R-:W-:Y:S02]  /*0160*/  ISETP.GT.U32.AND P0, PT, R0, 0x3, PT ;  /* 0x000000030000780c */ /* 0x000fe40003f04070 */
[----:B------:R-:W-:-:S11]  /*0170*/  MOV R0, R11 ;  /* 0x0000000b00007202 */ /* 0x000fd60000000f00 */
[----:B------:R-:W-:Y:S05]  /*0180*/  @P0 BRA `(.L_x_3) ;  /* 0xfffffffc00c80947 */ /* 0x000fea000383ffff */
.L_x_0:
[----:B------:R-:W-:-:S13]  /*0190*/  ISETP.NE.AND P0, PT, R6, RZ, PT ;  /* 0x000000ff0600720c */ /* 0x000fda0003f05270 */
[----:B------:R-:W-:Y:S05]  /*01a0*/  @P0 EXIT ;  /* 0x000000000000094d */ /* 0x000fea0003800000 */
[----:B0-----:R-:W2:Y:S01]  /*01b0*/  LDG.E R3, desc[UR4][R2.64] ;  /* 0x0000000402037981 */ /* 0x001ea2000c1e1900 */
[----:B------:R-:W0:Y:S02]  /*01c0*/  LDC.64 R4, c[0x0][0x388] ;  /* 0x0000e200ff047b82 */ /* 0x000e240000000a00 */
[----:B0-----:R-:W-:-:S05]  /*01d0*/  IMAD.WIDE.U32 R4, R9, 0x4, R4 ;  /* 0x0000000409047825 */ /* 0x001fca00078e0004 */
[----:B--2---:R-:W-:Y:S01]  /*01e0*/  STG.E desc[UR4][R4.64], R3 ;  /* 0x0000000304007986 */ /* 0x004fe2000c101904 */
[----:B------:R-:W-:Y:S05]  /*01f0*/  EXIT ;  /* 0x000000000000794d */ /* 0x000fea0003800000 */
.L_x_4:
[----:B------:R-:W-:-:S00]  /*0200*/  BRA `(.L_x_4) ;  /* 0xfffffffc00fc7947 */ /* 0x000fc0000383ffff */
[----:B------:R-:W-:-:S00]  /*0210*/  NOP ;  /* 0x0000000000007918 */ /* 0x000fc00000000000 */
        /* <DEDUP_REMOVED lines=14> */
.L_x_5:


//--------------------- .nv.shared.reserved.0     --------------------------
	.section	.nv.shared.reserved.0,"aw",@nobits
	.weak		__nv_reservedSMEM_offset_0_alias
	.size		__nv_reservedSMEM_offset_0_alias, 0, 64
	.other		__nv_reservedSMEM_offset_0_alias,@"STO_CUDA_RESERVED_SHARED STV_DEFAULT"
__nv_reservedSMEM_offset_0_alias:
	.zero		0
	.zero		64


//--------------------- .nv.constant0._Z9reductionPfS_ --------------------------
	.section	.nv.constant0._Z9reductionPfS_,"a",@progbits
	.sectionflags	@""
	.align	4
.nv.constant0._Z9reductionPfS_:
	.zero		912


//--------------------- SYMBOLS --------------------------

	.type		.nv.reservedSmem.offset0,@object
	.size		.nv.reservedSmem.offset0,0x4
